//
// Generated by NVIDIA NVVM Compiler
//
// Compiler Build ID: CL-36424714
// Cuda compilation tools, release 13.0, V13.0.88
// Based on NVVM 20.0.0
//

.version 9.0
.target sm_100
.address_size 64

	// .globl	_Z6kernelPii
.extern .func  (.param .b32 func_retval0) vprintf
(
	.param .b64 vprintf_param_0,
	.param .b64 vprintf_param_1
)
;
.global .align 1 .b8 $str[11] = {97, 91, 105, 93, 32, 61, 32, 37, 100, 10};

.visible .entry _Z6kernelPii(
	.param .u64 .ptr .align 1 _Z6kernelPii_param_0,
	.param .u32 _Z6kernelPii_param_1
)
{
	.local .align 8 .b8 	__local_depot0[8];
	.reg .b64 	%SP;
	.reg .b64 	%SPL;
	.reg .pred 	%p<2>;
	.reg .b32 	%r<10>;
	.reg .b64 	%rd<9>;

	mov.u64 	%SPL, __local_depot0;
	cvta.local.u64 	%SP, %SPL;
	ld.param.u64 	%rd1, [_Z6kernelPii_param_0];
	ld.param.u32 	%r2, [_Z6kernelPii_param_1];
	mov.u32 	%r3, %ctaid.x;
	mov.u32 	%r4, %ntid.x;
	mov.u32 	%r5, %tid.x;
	mad.lo.s32 	%r1, %r3, %r4, %r5;
	setp.ge.s32 	%p1, %r1, %r2;
	@%p1 bra 	$L__BB0_2;
	add.u64 	%rd2, %SP, 0;
	add.u64 	%rd3, %SPL, 0;
	cvta.to.global.u64 	%rd4, %rd1;
	mul.wide.s32 	%rd5, %r1, 4;
	add.s64 	%rd6, %rd4, %rd5;
	ld.global.u32 	%r6, [%rd6];
	add.s32 	%r7, %r6, %r1;
	st.global.u32 	[%rd6], %r7;
	st.local.u32 	[%rd3], %r7;
	mov.u64 	%rd7, $str;
	cvta.global.u64 	%rd8, %rd7;
	{ // callseq 0, 0
	.param .b64 param0;
	st.param.b64 	[param0], %rd8;
	.param .b64 param1;
	st.param.b64 	[param1], %rd2;
	.param .b32 retval0;
	call.uni (retval0), 
	vprintf, 
	(
	param0, 
	param1
	);
	ld.param.b32 	%r8, [retval0];
	} // callseq 0
$L__BB0_2:
	ret;

}


// ===== COMPILED SASS (sm_100) =====

	.target	sm_100

	.elftype	@"ET_EXEC"


//--------------------- .note.nv.tkinfo           --------------------------
	.section	.note.nv.tkinfo,"",@"SHT_NOTE"
	.sectionflags	@"SHF_NOTE_NV_TKINFO"
	.tkinfo
        /*0018*/ 	.word	0x00000002
        /*0030*/ 	.string	""
        /*0030*/ 	.string	"ptxas"
        /*0030*/ 	.string	"Cuda compilation tools, release 13.0, V13.0.88"
        /*0030*/ 	.string	"Build cuda_13.0.r13.0/compiler.36424714_0"
        /*0030*/ 	.string	"-arch sm_100 -m 64 "



//--------------------- .note.nv.cuinfo           --------------------------
	.section	.note.nv.cuinfo,"",@"SHT_NOTE"
	.sectionflags	@"SHF_NOTE_NV_CUINFO"
        /*0018*/ 	.short	0x0002
        /*001a*/ 	.short	0x0064
        /*001c*/ 	.short	0x0082
	.zero		2


//--------------------- .nv.info                  --------------------------
	.section	.nv.info,"",@"SHT_CUDA_INFO"
	.align	4


	//----- nvinfo : EIATTR_REGCOUNT
	.align		4
        /*0000*/ 	.byte	0x04, 0x2f
        /*0002*/ 	.short	(.L_2 - .L_1)
	.align		4
.L_1:
        /*0004*/ 	.word	index@(_Z6kernelPii)
        /*0008*/ 	.word	0x00000018


	//----- nvinfo : EIATTR_FRAME_SIZE
	.align		4
.L_2:
        /*000c*/ 	.byte	0x04, 0x11
        /*000e*/ 	.short	(.L_4 - .L_3)
	.align		4
.L_3:
        /*0010*/ 	.word	index@(_Z6kernelPii)
        /*0014*/ 	.word	0x00000008


	//----- nvinfo : EIATTR_MIN_STACK_SIZE
	.align		4
.L_4:
        /*0018*/ 	.byte	0x04, 0x12
        /*001a*/ 	.short	(.L_6 - .L_5)
	.align		4
.L_5:
        /*001c*/ 	.word	index@(_Z6kernelPii)
        /*0020*/ 	.word	0x00000008
.L_6:


//--------------------- .nv.compat                --------------------------
	.section	.nv.compat,"",@"SHT_CUDA_COMPAT_INFO"
	.align	4
        /*0000*/ 	.byte	0x02, 0x09, 0x00, 0x00, 0x02, 0x02, 0x01, 0x00, 0x02, 0x05, 0x05, 0x00, 0x03, 0x07, 0x01, 0x01
        /*0010*/ 	.byte	0x02, 0x03, 0x00, 0x00, 0x02, 0x06, 0x01, 0x00, 0x04, 0x0b, 0x08, 0x00, 0x09, 0x00, 0x00, 0x00
        /*0020*/ 	.byte	0x00, 0x00, 0x00, 0x00


//--------------------- .nv.info._Z6kernelPii     --------------------------
	.section	.nv.info._Z6kernelPii,"",@"SHT_CUDA_INFO"
	.sectionflags	@""
	.align	4


	//----- nvinfo : EIATTR_CUDA_API_VERSION
	.align		4
        /*0000*/ 	.byte	0x04, 0x37
        /*0002*/ 	.short	(.L_8 - .L_7)
.L_7:
        /*0004*/ 	.word	0x00000082


	//----- nvinfo : EIATTR_KPARAM_INFO
	.align		4
.L_8:
        /*0008*/ 	.byte	0x04, 0x17
        /*000a*/ 	.short	(.L_10 - .L_9)
.L_9:
        /*000c*/ 	.word	0x00000000
        /*0010*/ 	.short	0x0001
        /*0012*/ 	.short	0x0008
        /*0014*/ 	.byte	0x00, 0xf0, 0x11, 0x00


	//----- nvinfo : EIATTR_KPARAM_INFO
	.align		4
.L_10:
        /*0018*/ 	.byte	0x04, 0x17
        /*001a*/ 	.short	(.L_12 - .L_11)
.L_11:
        /*001c*/ 	.word	0x00000000
        /*0020*/ 	.short	0x0000
        /*0022*/ 	.short	0x0000
        /*0024*/ 	.byte	0x00, 0xf5, 0x21, 0x00


	//----- nvinfo : EIATTR_SPARSE_MMA_MASK
	.align		4
.L_12:
        /*0028*/ 	.byte	0x03, 0x50
        /*002a*/ 	.short	0x0000


	//----- nvinfo : EIATTR_MAXREG_COUNT
	.align		4
        /*002c*/ 	.byte	0x03, 0x1b
        /*002e*/ 	.short	0x00ff


	//----- nvinfo : EIATTR_EXTERNS
	.align		4
        /*0030*/ 	.byte	0x04, 0x0f
        /*0032*/ 	.short	(.L_14 - .L_13)


	//   ....[0]....
	.align		4
.L_13:
        /*0034*/ 	.word	index@(vprintf)


	//----- nvinfo : EIATTR_MERCURY_ISA_VERSION
	.align		4
.L_14:
        /*0038*/ 	.byte	0x03, 0x5f
        /*003a*/ 	.short	0x0101


	//----- nvinfo : EIATTR_VRC_CTA_INIT_COUNT
	.align		4
        /*003c*/ 	.byte	0x02, 0x4a
	.zero		1
	.zero		1


	//----- nvinfo : EIATTR_SYSCALL_OFFSETS
	.align		4
        /*0040*/ 	.byte	0x04, 0x46
        /*0042*/ 	.short	(.L_16 - .L_15)


	//   ....[0]....
.L_15:
        /*0044*/ 	.word	0x000001a0


	//----- nvinfo : EIATTR_EXIT_INSTR_OFFSETS
	.align		4
.L_16:
        /*0048*/ 	.byte	0x04, 0x1c
        /*004a*/ 	.short	(.L_18 - .L_17)


	//   ....[0]....
.L_17:
        /*004c*/ 	.word	0x000000c0


	//   ....[1]....
        /*0050*/ 	.word	0x000001b0


	//----- nvinfo : EIATTR_CRS_STACK_SIZE
	.align		4
.L_18:
        /*0054*/ 	.byte	0x04, 0x1e
        /*0056*/ 	.short	(.L_20 - .L_19)
.L_19:
        /*0058*/ 	.word	0x00000000


	//----- nvinfo : EIATTR_CBANK_PARAM_SIZE
	.align		4
.L_20:
        /*005c*/ 	.byte	0x03, 0x19
        /*005e*/ 	.short	0x000c


	//----- nvinfo : EIATTR_PARAM_CBANK
	.align		4
        /*0060*/ 	.byte	0x04, 0x0a
        /*0062*/ 	.short	(.L_22 - .L_21)
	.align		4
.L_21:
        /*0064*/ 	.word	index@(.nv.constant0._Z6kernelPii)
        /*0068*/ 	.short	0x0380
        /*006a*/ 	.short	0x000c


	//----- nvinfo : EIATTR_SW_WAR
	.align		4
.L_22:
        /*006c*/ 	.byte	0x04, 0x36
        /*006e*/ 	.short	(.L_24 - .L_23)
.L_23:
        /*0070*/ 	.word	0x00000008
.L_24:


//--------------------- .nv.callgraph             --------------------------
	.section	.nv.callgraph,"",@"SHT_CUDA_CALLGRAPH"
	.align	4
	.sectionentsize	8
	.align		4
        /*0000*/ 	.word	0x00000000
	.align		4
        /*0004*/ 	.word	0xffffffff
	.align		4
        /*0008*/ 	.word	index@(_Z6kernelPii)
	.align		4
        /*000c*/ 	.word	index@(vprintf)
	.align		4
        /*0010*/ 	.word	0x00000000
	.align		4
        /*0014*/ 	.word	0xfffffffe
	.align		4
        /*0018*/ 	.word	0x00000000
	.align		4
        /*001c*/ 	.word	0xfffffffd
	.align		4
        /*0020*/ 	.word	0x00000000
	.align		4
        /*0024*/ 	.word	0xfffffffc


//--------------------- .nv.constant4             --------------------------
	.section	.nv.constant4,"a",@progbits
	.align	8
	.align		8
.nv.constant4:
        /*0000*/ 	.dword	vprintf
	.align		8
        /*0008*/ 	.dword	$str


//--------------------- .text._Z6kernelPii        --------------------------
	.section	.text._Z6kernelPii,"ax",@progbits
	.align	128
        .global         _Z6kernelPii
        .type           _Z6kernelPii,@function
        .size           _Z6kernelPii,(.L_x_2 - _Z6kernelPii)
        .other          _Z6kernelPii,@"STO_CUDA_ENTRY STV_DEFAULT"
_Z6kernelPii:
.text._Z6kernelPii:
[----:B------:R-:W0:Y:S01]  /*0000*/  LDC R1, c[0x0][0x37c] ;  /* 0x0000df00ff017b82 */ /* 0x000e220000000800 */
[----:B------:R-:W1:Y:S01]  /*0010*/  S2R R0, SR_TID.X ;  /* 0x0000000000007919 */ /* 0x000e620000002100 */
[----:B------:R-:W2:Y:S06]  /*0020*/  LDCU UR5, c[0x0][0x2fc] ;  /* 0x00005f80ff0577ac */ /* 0x000eac0008000800 */
[----:B------:R-:W1:Y:S01]  /*0030*/  S2UR UR6, SR_CTAID.X ;  /* 0x00000000000679c3 */ /* 0x000e620000002500 */
[----:B0-----:R-:W-:Y:S01]  /*0040*/  VIADD R1, R1, 0xfffffff8 ;  /* 0xfffffff801017836 */ /* 0x001fe20000000000 */
[----:B------:R-:W0:Y:S01]  /*0050*/  LDCU UR7, c[0x0][0x388] ;  /* 0x00007100ff0777ac */ /* 0x000e220008000800 */
[----:B------:R-:W3:Y:S05]  /*0060*/  LDCU UR4, c[0x0][0x2f8] ;  /* 0x00005f00ff0477ac */ /* 0x000eea0008000800 */
[----:B------:R-:W1:Y:S01]  /*0070*/  LDC R5, c[0x0][0x360] ;  /* 0x0000d800ff057b82 */ /* 0x000e620000000800 */
[----:B---3--:R-:W-:-:S04]  /*0080*/  IADD3 R6, P1, PT, R1, UR4, RZ ;  /* 0x0000000401067c10 */ /* 0x008fc8000ff3e0ff */
[----:B--2---:R-:W-:Y:S01]  /*0090*/  IADD3.X R7, PT, PT, RZ, UR5, RZ, P1, !PT ;  /* 0x00000005ff077c10 */ /* 0x004fe20008ffe4ff */
[----:B-1----:R-:W-:-:S05]  /*00a0*/  IMAD R5, R5, UR6, R0 ;  /* 0x0000000605057c24 */ /* 0x002fca000f8e0200 */
[----:B0-----:R-:W-:-:S13]  /*00b0*/  ISETP.GE.AND P0, PT, R5, UR7, PT ;  /* 0x0000000705007c0c */ /* 0x001fda000bf06270 */
[----:B------:R-:W-:Y:S05]  /*00c0*/  @P0 EXIT ;  /* 0x000000000000094d */ /* 0x000fea0003800000 */
[----:B------:R-:W0:Y:S01]  /*00d0*/  LDC.64 R2, c[0x0][0x380] ;  /* 0x0000e000ff027b82 */ /* 0x000e220000000a00 */
[----:B------:R-:W1:Y:S01]  /*00e0*/  LDCU.64 UR4, c[0x0][0x358] ;  /* 0x00006b00ff0477ac */ /* 0x000e620008000a00 */
[----:B------:R-:W-:Y:S01]  /*00f0*/  MOV R8, 0x0 ;  /* 0x0000000000087802 */ /* 0x000fe20000000f00 */
[----:B------:R-:W2:Y:S01]  /*0100*/  LDCU.64 UR6, c[0x4][0x8] ;  /* 0x01000100ff0677ac */ /* 0x000ea20008000a00 */
[----:B0-----:R-:W-:-:S05]  /*0110*/  IMAD.WIDE R2, R5, 0x4, R2 ;  /* 0x0000000405027825 */ /* 0x001fca00078e0202 */
[----:B-1----:R-:W3:Y:S01]  /*0120*/  LDG.E R0, desc[UR4][R2.64] ;  /* 0x0000000402007981 */ /* 0x002ee2000c1e1900 */
[----:B------:R-:W0:Y:S01]  /*0130*/  LDC.64 R8, c[0x4][R8] ;  /* 0x0100000008087b82 */ /* 0x000e220000000a00 */
[----:B--2---:R-:W-:Y:S01]  /*0140*/  MOV R4, UR6 ;  /* 0x0000000600047c02 */ /* 0x004fe20008000f00 */
[----:B---3--:R-:W-:Y:S02]  /*0150*/  IMAD.IADD R0, R5, 0x1, R0 ;  /* 0x0000000105007824 */ /* 0x008fe400078e0200 */
[----:B------:R-:W-:-:S03]  /*0160*/  IMAD.U32 R5, RZ, RZ, UR7 ;  /* 0x00000007ff057e24 */ /* 0x000fc6000f8e00ff */
[----:B------:R1:W-:Y:S04]  /*0170*/  STG.E desc[UR4][R2.64], R0 ;  /* 0x0000000002007986 */ /* 0x0003e8000c101904 */
[----:B0-----:R1:W-:Y:S02]  /*0180*/  STL [R1], R0 ;  /* 0x0000000001007387 */ /* 0x0013e40000100800 */
[----:B------:R-:W-:-:S07]  /*0190*/  LEPC R20, `(.L_x_0) ;  /* 0x000000001014794e */ /* 0x000fce0000000000 */
[----:B-1----:R-:W-:Y:S05]  /*01a0*/  CALL.ABS.NOINC R8 ;  /* 0x0000000008007343 */ /* 0x002fea0003c00000 */
.L_x_0:
[----:B------:R-:W-:Y:S05]  /*01b0*/  EXIT ;  /* 0x000000000000794d */ /* 0x000fea0003800000 */
.L_x_1:
[----:B------:R-:W-:-:S00]  /*01c0*/  BRA `(.L_x_1) ;  /* 0xfffffffc00fc7947 */ /* 0x000fc0000383ffff */
[----:B------:R-:W-:-:S00]  /*01d0*/  NOP ;  /* 0x0000000000007918 */ /* 0x000fc00000000000 */
        /* <DEDUP_REMOVED lines=10> */
.L_x_2:


//--------------------- .nv.global.init           --------------------------
	.section	.nv.global.init,"aw",@progbits
.nv.global.init:
	.type		$str,@object
	.size		$str,(.L_0 - $str)
$str:
        /*0000*/ 	.byte	0x61, 0x5b, 0x69, 0x5d, 0x20, 0x3d, 0x20, 0x25, 0x64, 0x0a, 0x00
.L_0:


//--------------------- .nv.shared.reserved.0     --------------------------
	.section	.nv.shared.reserved.0,"aw",@nobits
	.weak		__nv_reservedSMEM_offset_0_alias
	.size		__nv_reservedSMEM_offset_0_alias, 0, 64
	.other		__nv_reservedSMEM_offset_0_alias,@"STO_CUDA_RESERVED_SHARED STV_DEFAULT"
__nv_reservedSMEM_offset_0_alias:
	.zero		0
	.zero		64


//--------------------- .nv.constant0._Z6kernelPii --------------------------
	.section	.nv.constant0._Z6kernelPii,"a",@progbits
	.sectionflags	@""
	.align	4
.nv.constant0._Z6kernelPii:
	.zero		908


//--------------------- SYMBOLS --------------------------

	.type		.nv.reservedSmem.offset0,@object
	.size		.nv.reservedSmem.offset0,0x4
	.type		vprintf,@function
